	.headerflags	@"EF_CUDA_TEXMODE_UNIFIED EF_CUDA_64BIT_ADDRESS EF_CUDA_ACCELERATORS EF_CUDA_SM90 EF_CUDA_VIRTUAL_SM(EF_CUDA_SM90)"
	.elftype	@"ET_EXEC"


//--------------------- .nv.info                  --------------------------
	.section	.nv.info,"",@"SHT_CUDA_INFO"
	.align	4


	//----- nvinfo : EIATTR_REGCOUNT
	.align		4
        /*0000*/ 	.byte	0x04, 0x2f
        /*0002*/ 	.short	(.L_2 - .L_1)
	.align		4
.L_1:
        /*0004*/ 	.word	index@(triton_poi_fused_add_native_layer_norm_8)
        /*0008*/ 	.word	0x0000001c


	//----- nvinfo : EIATTR_MIN_STACK_SIZE
	.align		4
.L_2:
        /*000c*/ 	.byte	0x04, 0x12
        /*000e*/ 	.short	(.L_4 - .L_3)
	.align		4
.L_3:
        /*0010*/ 	.word	index@(triton_poi_fused_add_native_layer_norm_8)
        /*0014*/ 	.word	0x00000000


	//----- nvinfo : EIATTR_FRAME_SIZE
	.align		4
.L_4:
        /*0018*/ 	.byte	0x04, 0x11
        /*001a*/ 	.short	(.L_6 - .L_5)
	.align		4
.L_5:
        /*001c*/ 	.word	index@(triton_poi_fused_add_native_layer_norm_8)
        /*0020*/ 	.word	0x00000000


	//----- nvinfo : EIATTR_MIN_STACK_SIZE
	.align		4
.L_6:
        /*0024*/ 	.byte	0x04, 0x12
        /*0026*/ 	.short	(.L_8 - .L_7)
	.align		4
.L_7:
        /*0028*/ 	.word	index@(triton_poi_fused_add_native_layer_norm_8)
        /*002c*/ 	.word	0x00000000
.L_8:


//--------------------- .nv.info.triton_poi_fused_add_native_layer_norm_8 --------------------------
	.section	.nv.info.triton_poi_fused_add_native_layer_norm_8,"",@"SHT_CUDA_INFO"
	.sectionflags	@""
	.align	4


	//----- nvinfo : EIATTR_CUDA_API_VERSION
	.align		4
        /*0000*/ 	.byte	0x04, 0x37
        /*0002*/ 	.short	(.L_10 - .L_9)
.L_9:
        /*0004*/ 	.word	0x0000007c


	//----- nvinfo : EIATTR_KPARAM_INFO
	.align		4
.L_10:
        /*0008*/ 	.byte	0x04, 0x17
        /*000a*/ 	.short	(.L_12 - .L_11)
.L_11:
        /*000c*/ 	.word	0x00000000
        /*0010*/ 	.short	0x0007
        /*0012*/ 	.short	0x0038
        /*0014*/ 	.byte	0x00, 0xf0, 0x11, 0x00


	//----- nvinfo : EIATTR_KPARAM_INFO
	.align		4
.L_12:
        /*0018*/ 	.byte	0x04, 0x17
        /*001a*/ 	.short	(.L_14 - .L_13)
.L_13:
        /*001c*/ 	.word	0x00000000
        /*0020*/ 	.short	0x0006
        /*0022*/ 	.short	0x0030
        /*0024*/ 	.byte	0x00, 0xf4, 0x21, 0x00


	//----- nvinfo : EIATTR_KPARAM_INFO
	.align		4
.L_14:
        /*0028*/ 	.byte	0x04, 0x17
        /*002a*/ 	.short	(.L_16 - .L_15)
.L_15:
        /*002c*/ 	.word	0x00000000
        /*0030*/ 	.short	0x0005
        /*0032*/ 	.short	0x0028
        /*0034*/ 	.byte	0x00, 0xf4, 0x21, 0x00


	//----- nvinfo : EIATTR_KPARAM_INFO
	.align		4
.L_16:
        /*0038*/ 	.byte	0x04, 0x17
        /*003a*/ 	.short	(.L_18 - .L_17)
.L_17:
        /*003c*/ 	.word	0x00000000
        /*0040*/ 	.short	0x0004
        /*0042*/ 	.short	0x0020
        /*0044*/ 	.byte	0x00, 0xf4, 0x21, 0x00


	//----- nvinfo : EIATTR_KPARAM_INFO
	.align		4
.L_18:
        /*0048*/ 	.byte	0x04, 0x17
        /*004a*/ 	.short	(.L_20 - .L_19)
.L_19:
        /*004c*/ 	.word	0x00000000
        /*0050*/ 	.short	0x0003
        /*0052*/ 	.short	0x0018
        /*0054*/ 	.byte	0x00, 0xf4, 0x21, 0x00


	//----- nvinfo : EIATTR_KPARAM_INFO
	.align		4
.L_20:
        /*0058*/ 	.byte	0x04, 0x17
        /*005a*/ 	.short	(.L_22 - .L_21)
.L_21:
        /*005c*/ 	.word	0x00000000
        /*0060*/ 	.short	0x0002
        /*0062*/ 	.short	0x0010
        /*0064*/ 	.byte	0x00, 0xf4, 0x21, 0x00


	//----- nvinfo : EIATTR_KPARAM_INFO
	.align		4
.L_22:
        /*0068*/ 	.byte	0x04, 0x17
        /*006a*/ 	.short	(.L_24 - .L_23)
.L_23:
        /*006c*/ 	.word	0x00000000
        /*0070*/ 	.short	0x0001
        /*0072*/ 	.short	0x0008
        /*0074*/ 	.byte	0x00, 0xf4, 0x21, 0x00


	//----- nvinfo : EIATTR_KPARAM_INFO
	.align		4
.L_24:
        /*0078*/ 	.byte	0x04, 0x17
        /*007a*/ 	.short	(.L_26 - .L_25)
.L_25:
        /*007c*/ 	.word	0x00000000
        /*0080*/ 	.short	0x0000
        /*0082*/ 	.short	0x0000
        /*0084*/ 	.byte	0x00, 0xf4, 0x21, 0x00


	//----- nvinfo : EIATTR_SPARSE_MMA_MASK
	.align		4
.L_26:
        /*0088*/ 	.byte	0x03, 0x50
        /*008a*/ 	.short	0x0000


	//----- nvinfo : EIATTR_MAXREG_COUNT
	.align		4
        /*008c*/ 	.byte	0x03, 0x1b
        /*008e*/ 	.short	0x00ff


	//----- nvinfo : EIATTR_EXIT_INSTR_OFFSETS
	.align		4
        /*0090*/ 	.byte	0x04, 0x1c
        /*0092*/ 	.short	(.L_28 - .L_27)


	//   ....[0]....
.L_27:
        /*0094*/ 	.word	0x00000360


	//   ....[1]....
        /*0098*/ 	.word	0x00000380


	//----- nvinfo : EIATTR_REQNTID
	.align		4
.L_28:
        /*009c*/ 	.byte	0x04, 0x10
        /*009e*/ 	.short	(.L_30 - .L_29)
.L_29:
        /*00a0*/ 	.word	0x00000020
        /*00a4*/ 	.word	0x00000001
        /*00a8*/ 	.word	0x00000001


	//----- nvinfo : EIATTR_CBANK_PARAM_SIZE
	.align		4
.L_30:
        /*00ac*/ 	.byte	0x03, 0x19
        /*00ae*/ 	.short	0x003c


	//----- nvinfo : EIATTR_PARAM_CBANK
	.align		4
        /*00b0*/ 	.byte	0x04, 0x0a
        /*00b2*/ 	.short	(.L_32 - .L_31)
	.align		4
.L_31:
        /*00b4*/ 	.word	index@(.nv.constant0.triton_poi_fused_add_native_layer_norm_8)
        /*00b8*/ 	.short	0x0210
        /*00ba*/ 	.short	0x003c


	//----- nvinfo : EIATTR_SW_WAR
	.align		4
.L_32:
        /*00bc*/ 	.byte	0x04, 0x36
        /*00be*/ 	.short	(.L_34 - .L_33)
.L_33:
        /*00c0*/ 	.word	0x00000008
.L_34:


//--------------------- .nv.callgraph             --------------------------
	.section	.nv.callgraph,"",@"SHT_CUDA_CALLGRAPH"
	.align	4
	.sectionentsize	8
	.align		4
        /*0000*/ 	.word	0x00000000
	.align		4
        /*0004*/ 	.word	0xffffffff
	.align		4
        /*0008*/ 	.word	0x00000000
	.align		4
        /*000c*/ 	.word	0xfffffffe
	.align		4
        /*0010*/ 	.word	0x00000000
	.align		4
        /*0014*/ 	.word	0xfffffffd
	.align		4
        /*0018*/ 	.word	0x00000000
	.align		4
        /*001c*/ 	.word	0xfffffffc


//--------------------- .nv.constant4             --------------------------
	.section	.nv.constant4,"a",@progbits
	.align	8
	.align		8
.nv.constant4:
        /*0000*/ 	.dword	_$_str


//--------------------- .text.triton_poi_fused_add_native_layer_norm_8 --------------------------
	.section	.text.triton_poi_fused_add_native_layer_norm_8,"ax",@progbits
	.align	128
        .global         triton_poi_fused_add_native_layer_norm_8
        .type           triton_poi_fused_add_native_layer_norm_8,@function
        .size           triton_poi_fused_add_native_layer_norm_8,(.L_x_1 - triton_poi_fused_add_native_layer_norm_8)
        .other          triton_poi_fused_add_native_layer_norm_8,@"STO_CUDA_ENTRY STV_DEFAULT"
triton_poi_fused_add_native_layer_norm_8:
.text.triton_poi_fused_add_native_layer_norm_8:
[----:B------:R-:W0:Y:S01]  /*0000*/  LDC R1, c[0x0][0x28] ;  /* 0x00000a00ff017b82 */ /* 0x000e220000000800 */
[----:B------:R-:W1:Y:S07]  /*0010*/  S2R R0, SR_TID.X ;  /* 0x0000000000007919 */ /* 0x000e6e0000002100 */
[----:B------:R-:W2:Y:S01]  /*0020*/  LDC.64 R8, c[0x0][0x228] ;  /* 0x00008a00ff087b82 */ /* 0x000ea20000000a00 */
[----:B------:R-:W-:Y:S01]  /*0030*/  CS2R R22, SRZ ;  /* 0x0000000000167805 */ /* 0x000fe2000001ff00 */
[----:B------:R-:W-:Y:S01]  /*0040*/  ULDC.64 UR4, c[0x0][0x208] ;  /* 0x0000820000047ab9 */ /* 0x000fe20000000a00 */
[----:B------:R-:W3:Y:S05]  /*0050*/  S2R R15, SR_CTAID.X ;  /* 0x00000000000f7919 */ /* 0x000eea0000002500 */
[----:B------:R-:W4:Y:S08]  /*0060*/  LDC.64 R2, c[0x0][0x210] ;  /* 0x00008400ff027b82 */ /* 0x000f300000000a00 */
[----:B------:R-:W5:Y:S08]  /*0070*/  LDC.64 R4, c[0x0][0x218] ;  /* 0x00008600ff047b82 */ /* 0x000f700000000a00 */
[----:B------:R-:W5:Y:S01]  /*0080*/  LDC.64 R6, c[0x0][0x220] ;  /* 0x00008800ff067b82 */ /* 0x000f620000000a00 */
[----:B-1----:R-:W-:-:S07]  /*0090*/  SHF.L.U32 R0, R0, 0x1, RZ ;  /* 0x0000000100007819 */ /* 0x002fce00000006ff */
[----:B------:R-:W1:Y:S01]  /*00a0*/  LDC.64 R10, c[0x0][0x230] ;  /* 0x00008c00ff0a7b82 */ /* 0x000e620000000a00 */
[----:B------:R-:W-:-:S04]  /*00b0*/  LOP3.LUT R0, R0, 0x3e, RZ, 0xc0, !PT ;  /* 0x0000003e00007812 */ /* 0x000fc800078ec0ff */
[----:B---3--:R-:W-:-:S03]  /*00c0*/  LEA R15, R15, R0, 0x6 ;  /* 0x000000000f0f7211 */ /* 0x008fc600078e30ff */
[----:B------:R-:W3:Y:S01]  /*00d0*/  LDC.64 R12, c[0x0][0x238] ;  /* 0x00008e00ff0c7b82 */ /* 0x000ee20000000a00 */
[----:B------:R-:W-:Y:S02]  /*00e0*/  SHF.R.S32.HI R0, RZ, 0x1f, R15 ;  /* 0x0000001fff007819 */ /* 0x000fe4000001140f */
[----:B------:R-:W-:Y:S02]  /*00f0*/  ISETP.GE.AND P0, PT, R15, 0x40, PT ;  /* 0x000000400f00780c */ /* 0x000fe40003f06270 */
[----:B------:R-:W-:-:S04]  /*0100*/  LEA.HI R0, R0, R15, RZ, 0x2 ;  /* 0x0000000f00007211 */ /* 0x000fc800078f10ff */
[----:B------:R-:W-:-:S05]  /*0110*/  SHF.R.S32.HI R17, RZ, 0x2, R0 ;  /* 0x00000002ff117819 */ /* 0x000fca0000011400 */
[----:B--2---:R-:W-:-:S05]  /*0120*/  IMAD.WIDE R8, R17, 0x4, R8 ;  /* 0x0000000411087825 */ /* 0x004fca00078e0208 */
[----:B------:R-:W2:Y:S01]  /*0130*/  @!P0 LDG.E.EL R22, desc[UR4][R8.64] ;  /* 0x0000000408168981 */ /* 0x000ea2000c2e1900 */
[----:B------:R-:W-:Y:S02]  /*0140*/  CS2R R18, SRZ ;  /* 0x0000000000127805 */ /* 0x000fe4000001ff00 */
[----:B------:R-:W-:Y:S01]  /*0150*/  CS2R R20, SRZ ;  /* 0x0000000000147805 */ /* 0x000fe2000001ff00 */
[----:B------:R-:W-:Y:S01]  /*0160*/  HFMA2.MMA R14, -RZ, RZ, 0, 0 ;  /* 0x00000000ff0e7435 */ /* 0x000fe200000001ff */
[----:B------:R1:W2:Y:S01]  /*0170*/  @!P0 LDG.E.EL R23, desc[UR4][R8.64] ;  /* 0x0000000408178981 */ /* 0x0002a2000c2e1900 */
[----:B----4-:R-:W-:Y:S01]  /*0180*/  IMAD.WIDE R2, R15, 0x4, R2 ;  /* 0x000000040f027825 */ /* 0x010fe200078e0202 */
[----:B------:R-:W-:-:S03]  /*0190*/  LOP3.LUT R0, R0, 0xfffffffc, RZ, 0xc0, !PT ;  /* 0xfffffffc00007812 */ /* 0x000fc600078ec0ff */
[----:B-----5:R-:W-:Y:S01]  /*01a0*/  IMAD.WIDE R4, R15, 0x4, R4 ;  /* 0x000000040f047825 */ /* 0x020fe200078e0204 */
[----:B------:R-:W-:Y:S01]  /*01b0*/  MOV R16, RZ ;  /* 0x000000ff00107202 */ /* 0x000fe20000000f00 */
[----:B------:R4:W5:Y:S02]  /*01c0*/  @!P0 LDG.E.64 R18, desc[UR4][R2.64] ;  /* 0x0000000402128981 */ /* 0x000964000c1e1b00 */
[----:B0-----:R-:W-:Y:S01]  /*01d0*/  IMAD.WIDE R6, R17, 0x4, R6 ;  /* 0x0000000411067825 */ /* 0x001fe200078e0206 */
[----:B------:R-:W-:Y:S01]  /*01e0*/  IADD3 R17, R15, -R0, RZ ;  /* 0x800000000f117210 */ /* 0x000fe20007ffe0ff */
[----:B------:R-:W5:Y:S01]  /*01f0*/  @!P0 LDG.E.64 R20, desc[UR4][R4.64] ;  /* 0x0000000404148981 */ /* 0x000f62000c1e1b00 */
[----:B------:R-:W-:-:S03]  /*0200*/  CS2R R24, SRZ ;  /* 0x0000000000187805 */ /* 0x000fc6000001ff00 */
[----:B------:R-:W5:Y:S01]  /*0210*/  @!P0 LDG.E.EL R14, desc[UR4][R6.64] ;  /* 0x00000004060e8981 */ /* 0x000f62000c2e1900 */
[C---:B-1----:R-:W-:Y:S01]  /*0220*/  IMAD.WIDE R8, R17.reuse, 0x4, R10 ;  /* 0x0000000411087825 */ /* 0x042fe200078e020a */
[----:B----4-:R-:W0:Y:S02]  /*0230*/  LDC.64 R2, c[0x0][0x240] ;  /* 0x00009000ff027b82 */ /* 0x010e240000000a00 */
[----:B------:R-:W4:Y:S01]  /*0240*/  @!P0 LDG.E.EL R16, desc[UR4][R6.64] ;  /* 0x0000000406108981 */ /* 0x000f22000c2e1900 */
[----:B---3--:R-:W-:Y:S01]  /*0250*/  IMAD.WIDE R10, R17, 0x4, R12 ;  /* 0x00000004110a7825 */ /* 0x008fe200078e020c */
[----:B------:R-:W-:-:S04]  /*0260*/  CS2R R12, SRZ ;  /* 0x00000000000c7805 */ /* 0x000fc8000001ff00 */
[----:B------:R-:W3:Y:S04]  /*0270*/  @!P0 LDG.E.EL.64 R24, desc[UR4][R10.64] ;  /* 0x000000040a188981 */ /* 0x000ee8000c2e1b00 */
[----:B------:R-:W3:Y:S01]  /*0280*/  @!P0 LDG.E.EL.64 R12, desc[UR4][R8.64] ;  /* 0x00000004080c8981 */ /* 0x000ee2000c2e1b00 */
[----:B0-----:R-:W-:-:S04]  /*0290*/  IMAD.WIDE R2, R15, 0x4, R2 ;  /* 0x000000040f027825 */ /* 0x001fc800078e0202 */
[----:B--2---:R-:W-:Y:S01]  /*02a0*/  FADD R22, R22, 9.9999999747524270788e-07 ;  /* 0x358637bd16167421 */ /* 0x004fe20000000000 */
[----:B------:R-:W-:-:S05]  /*02b0*/  FADD R23, R23, 9.9999999747524270788e-07 ;  /* 0x358637bd17177421 */ /* 0x000fca0000000000 */
[----:B------:R-:W0:Y:S08]  /*02c0*/  MUFU.RSQ R22, R22 ;  /* 0x0000001600167308 */ /* 0x000e300000001400 */
[----:B------:R-:W1:Y:S01]  /*02d0*/  MUFU.RSQ R23, R23 ;  /* 0x0000001700177308 */ /* 0x000e620000001400 */
[----:B-----5:R-:W-:Y:S01]  /*02e0*/  FADD R5, R20, R18 ;  /* 0x0000001214057221 */ /* 0x020fe20000000000 */
[----:B------:R-:W-:-:S03]  /*02f0*/  FADD R19, R21, R19 ;  /* 0x0000001315137221 */ /* 0x000fc60000000000 */
[----:B------:R-:W-:Y:S01]  /*0300*/  FADD R5, R5, -R14 ;  /* 0x8000000e05057221 */ /* 0x000fe20000000000 */
[----:B----4-:R-:W-:-:S03]  /*0310*/  FADD R16, R19, -R16 ;  /* 0x8000001013107221 */ /* 0x010fc60000000000 */
[----:B0-----:R-:W-:Y:S01]  /*0320*/  FMUL R5, R22, R5 ;  /* 0x0000000516057220 */ /* 0x001fe20000400000 */
[----:B-1----:R-:W-:-:S03]  /*0330*/  FMUL R16, R23, R16 ;  /* 0x0000001017107220 */ /* 0x002fc60000400000 */
[----:B---3--:R-:W-:Y:S01]  /*0340*/  FFMA R12, R5, R12, R24 ;  /* 0x0000000c050c7223 */ /* 0x008fe20000000018 */
[----:B------:R-:W-:Y:S01]  /*0350*/  FFMA R13, R16, R13, R25 ;  /* 0x0000000d100d7223 */ /* 0x000fe20000000019 */
[----:B------:R-:W-:Y:S06]  /*0360*/  @P0 EXIT ;  /* 0x000000000000094d */ /* 0x000fec0003800000 */
[----:B------:R-:W-:Y:S01]  /*0370*/  STG.E.64 desc[UR4][R2.64], R12 ;  /* 0x0000000c02007986 */ /* 0x000fe2000c101b04 */
[----:B------:R-:W-:Y:S05]  /*0380*/  EXIT ;  /* 0x000000000000794d */ /* 0x000fea0003800000 */
.L_x_0:
[----:B------:R-:W-:-:S00]  /*0390*/  BRA `(.L_x_0) ;  /* 0xfffffffc00fc7947 */ /* 0x000fc0000383ffff */
[----:B------:R-:W-:-:S00]  /*03a0*/  NOP ;  /* 0x0000000000007918 */ /* 0x000fc00000000000 */
        /* <DEDUP_REMOVED lines=13> */
.L_x_1:


//--------------------- .nv.global.init           --------------------------
	.section	.nv.global.init,"aw",@progbits
.nv.global.init:
	.type		_$_str,@object
	.size		_$_str,(.L_0 - _$_str)
_$_str:
        /*0000*/ 	.byte	0x5f, 0x5f, 0x43, 0x55, 0x44, 0x41, 0x5f, 0x46, 0x54, 0x5a, 0x00
.L_0:


//--------------------- .nv.constant0.triton_poi_fused_add_native_layer_norm_8 --------------------------
	.section	.nv.constant0.triton_poi_fused_add_native_layer_norm_8,"a",@progbits
	.sectionflags	@""
	.align	4
.nv.constant0.triton_poi_fused_add_native_layer_norm_8:
	.zero		588
